//
// Generated by NVIDIA NVVM Compiler
//
// Compiler Build ID: CL-36424714
// Cuda compilation tools, release 13.0, V13.0.88
// Based on NVVM 20.0.0
//

.version 9.0
.target sm_100
.address_size 64

	// .globl	_Z10kernel_gpuPfiRf
.global .align 4 .f32 kernel_gpu_answer;

.visible .entry _Z10kernel_gpuPfiRf(
	.param .u64 .ptr .align 1 _Z10kernel_gpuPfiRf_param_0,
	.param .u32 _Z10kernel_gpuPfiRf_param_1,
	.param .u64 .ptr .align 1 _Z10kernel_gpuPfiRf_param_2
)
{
	.reg .pred 	%p<2>;
	.reg .b32 	%r<3>;
	.reg .b32 	%f<4>;
	.reg .b64 	%rd<5>;

	ld.param.u64 	%rd1, [_Z10kernel_gpuPfiRf_param_0];
	ld.param.u32 	%r2, [_Z10kernel_gpuPfiRf_param_1];
	mov.u32 	%r1, %tid.x;
	setp.ge.u32 	%p1, %r1, %r2;
	@%p1 bra 	$L__BB0_2;
	cvta.to.global.u64 	%rd2, %rd1;
	mul.wide.u32 	%rd3, %r1, 4;
	add.s64 	%rd4, %rd2, %rd3;
	ld.global.f32 	%f1, [%rd4];
	add.f32 	%f2, %f1, %f1;
	atom.global.add.f32 	%f3, [kernel_gpu_answer], %f2;
$L__BB0_2:
	ret;

}


// ===== COMPILED SASS (sm_100) =====

	.target	sm_100

	.elftype	@"ET_EXEC"


//--------------------- .note.nv.tkinfo           --------------------------
	.section	.note.nv.tkinfo,"",@"SHT_NOTE"
	.sectionflags	@"SHF_NOTE_NV_TKINFO"
	.tkinfo
        /*0018*/ 	.word	0x00000002
        /*0030*/ 	.string	""
        /*0030*/ 	.string	"ptxas"
        /*0030*/ 	.string	"Cuda compilation tools, release 13.0, V13.0.88"
        /*0030*/ 	.string	"Build cuda_13.0.r13.0/compiler.36424714_0"
        /*0030*/ 	.string	"-arch sm_100 -m 64 "



//--------------------- .note.nv.cuinfo           --------------------------
	.section	.note.nv.cuinfo,"",@"SHT_NOTE"
	.sectionflags	@"SHF_NOTE_NV_CUINFO"
        /*0018*/ 	.short	0x0002
        /*001a*/ 	.short	0x0064
        /*001c*/ 	.short	0x0082
	.zero		2


//--------------------- .nv.info                  --------------------------
	.section	.nv.info,"",@"SHT_CUDA_INFO"
	.align	4


	//----- nvinfo : EIATTR_REGCOUNT
	.align		4
        /*0000*/ 	.byte	0x04, 0x2f
        /*0002*/ 	.short	(.L_2 - .L_1)
	.align		4
.L_1:
        /*0004*/ 	.word	index@(_Z10kernel_gpuPfiRf)
        /*0008*/ 	.word	0x0000000a


	//----- nvinfo : EIATTR_FRAME_SIZE
	.align		4
.L_2:
        /*000c*/ 	.byte	0x04, 0x11
        /*000e*/ 	.short	(.L_4 - .L_3)
	.align		4
.L_3:
        /*0010*/ 	.word	index@(_Z10kernel_gpuPfiRf)
        /*0014*/ 	.word	0x00000000


	//----- nvinfo : EIATTR_MIN_STACK_SIZE
	.align		4
.L_4:
        /*0018*/ 	.byte	0x04, 0x12
        /*001a*/ 	.short	(.L_6 - .L_5)
	.align		4
.L_5:
        /*001c*/ 	.word	index@(_Z10kernel_gpuPfiRf)
        /*0020*/ 	.word	0x00000000
.L_6:


//--------------------- .nv.compat                --------------------------
	.section	.nv.compat,"",@"SHT_CUDA_COMPAT_INFO"
	.align	4
        /*0000*/ 	.byte	0x02, 0x09, 0x00, 0x00, 0x02, 0x02, 0x01, 0x00, 0x02, 0x05, 0x05, 0x00, 0x03, 0x07, 0x01, 0x01
        /*0010*/ 	.byte	0x02, 0x03, 0x00, 0x00, 0x02, 0x06, 0x01, 0x00, 0x04, 0x0b, 0x08, 0x00, 0x09, 0x00, 0x00, 0x00
        /*0020*/ 	.byte	0x00, 0x00, 0x00, 0x00


//--------------------- .nv.info._Z10kernel_gpuPfiRf --------------------------
	.section	.nv.info._Z10kernel_gpuPfiRf,"",@"SHT_CUDA_INFO"
	.sectionflags	@""
	.align	4


	//----- nvinfo : EIATTR_CUDA_API_VERSION
	.align		4
        /*0000*/ 	.byte	0x04, 0x37
        /*0002*/ 	.short	(.L_8 - .L_7)
.L_7:
        /*0004*/ 	.word	0x00000082


	//----- nvinfo : EIATTR_KPARAM_INFO
	.align		4
.L_8:
        /*0008*/ 	.byte	0x04, 0x17
        /*000a*/ 	.short	(.L_10 - .L_9)
.L_9:
        /*000c*/ 	.word	0x00000000
        /*0010*/ 	.short	0x0002
        /*0012*/ 	.short	0x0010
        /*0014*/ 	.byte	0x00, 0xf5, 0x21, 0x00


	//----- nvinfo : EIATTR_KPARAM_INFO
	.align		4
.L_10:
        /*0018*/ 	.byte	0x04, 0x17
        /*001a*/ 	.short	(.L_12 - .L_11)
.L_11:
        /*001c*/ 	.word	0x00000000
        /*0020*/ 	.short	0x0001
        /*0022*/ 	.short	0x0008
        /*0024*/ 	.byte	0x00, 0xf0, 0x11, 0x00


	//----- nvinfo : EIATTR_KPARAM_INFO
	.align		4
.L_12:
        /*0028*/ 	.byte	0x04, 0x17
        /*002a*/ 	.short	(.L_14 - .L_13)
.L_13:
        /*002c*/ 	.word	0x00000000
        /*0030*/ 	.short	0x0000
        /*0032*/ 	.short	0x0000
        /*0034*/ 	.byte	0x00, 0xf5, 0x21, 0x00


	//----- nvinfo : EIATTR_SPARSE_MMA_MASK
	.align		4
.L_14:
        /*0038*/ 	.byte	0x03, 0x50
        /*003a*/ 	.short	0x0000


	//----- nvinfo : EIATTR_MAXREG_COUNT
	.align		4
        /*003c*/ 	.byte	0x03, 0x1b
        /*003e*/ 	.short	0x00ff


	//----- nvinfo : EIATTR_MERCURY_ISA_VERSION
	.align		4
        /*0040*/ 	.byte	0x03, 0x5f
        /*0042*/ 	.short	0x0101


	//----- nvinfo : EIATTR_VRC_CTA_INIT_COUNT
	.align		4
        /*0044*/ 	.byte	0x02, 0x4a
	.zero		1
	.zero		1


	//----- nvinfo : EIATTR_EXIT_INSTR_OFFSETS
	.align		4
        /*0048*/ 	.byte	0x04, 0x1c
        /*004a*/ 	.short	(.L_16 - .L_15)


	//   ....[0]....
.L_15:
        /*004c*/ 	.word	0x00000040


	//   ....[1]....
        /*0050*/ 	.word	0x000000c0


	//----- nvinfo : EIATTR_CBANK_PARAM_SIZE
	.align		4
.L_16:
        /*0054*/ 	.byte	0x03, 0x19
        /*0056*/ 	.short	0x0018


	//----- nvinfo : EIATTR_PARAM_CBANK
	.align		4
        /*0058*/ 	.byte	0x04, 0x0a
        /*005a*/ 	.short	(.L_18 - .L_17)
	.align		4
.L_17:
        /*005c*/ 	.word	index@(.nv.constant0._Z10kernel_gpuPfiRf)
        /*0060*/ 	.short	0x0380
        /*0062*/ 	.short	0x0018


	//----- nvinfo : EIATTR_SW_WAR
	.align		4
.L_18:
        /*0064*/ 	.byte	0x04, 0x36
        /*0066*/ 	.short	(.L_20 - .L_19)
.L_19:
        /*0068*/ 	.word	0x00000008
.L_20:


//--------------------- .nv.callgraph             --------------------------
	.section	.nv.callgraph,"",@"SHT_CUDA_CALLGRAPH"
	.align	4
	.sectionentsize	8
	.align		4
        /*0000*/ 	.word	0x00000000
	.align		4
        /*0004*/ 	.word	0xffffffff
	.align		4
        /*0008*/ 	.word	0x00000000
	.align		4
        /*000c*/ 	.word	0xfffffffe
	.align		4
        /*0010*/ 	.word	0x00000000
	.align		4
        /*0014*/ 	.word	0xfffffffd
	.align		4
        /*0018*/ 	.word	0x00000000
	.align		4
        /*001c*/ 	.word	0xfffffffc


//--------------------- .nv.constant4             --------------------------
	.section	.nv.constant4,"a",@progbits
	.align	8
	.align		8
.nv.constant4:
        /*0000*/ 	.dword	kernel_gpu_answer


//--------------------- .text._Z10kernel_gpuPfiRf --------------------------
	.section	.text._Z10kernel_gpuPfiRf,"ax",@progbits
	.align	128
        .global         _Z10kernel_gpuPfiRf
        .type           _Z10kernel_gpuPfiRf,@function
        .size           _Z10kernel_gpuPfiRf,(.L_x_1 - _Z10kernel_gpuPfiRf)
        .other          _Z10kernel_gpuPfiRf,@"STO_CUDA_ENTRY STV_DEFAULT"
_Z10kernel_gpuPfiRf:
.text._Z10kernel_gpuPfiRf:
[----:B------:R-:W-:Y:S01]  /*0000*/  LDC R1, c[0x0][0x37c] ;  /* 0x0000df00ff017b82 */ /* 0x000fe20000000800 */
[----:B------:R-:W0:Y:S01]  /*0010*/  S2R R5, SR_TID.X ;  /* 0x0000000000057919 */ /* 0x000e220000002100 */
[----:B------:R-:W0:Y:S02]  /*0020*/  LDCU UR4, c[0x0][0x388] ;  /* 0x00007100ff0477ac */ /* 0x000e240008000800 */
[----:B0-----:R-:W-:-:S13]  /*0030*/  ISETP.GE.U32.AND P0, PT, R5, UR4, PT ;  /* 0x0000000405007c0c */ /* 0x001fda000bf06070 */
[----:B------:R-:W-:Y:S05]  /*0040*/  @P0 EXIT ;  /* 0x000000000000094d */ /* 0x000fea0003800000 */
[----:B------:R-:W0:Y:S01]  /*0050*/  LDC.64 R2, c[0x0][0x380] ;  /* 0x0000e000ff027b82 */ /* 0x000e220000000a00 */
[----:B------:R-:W1:Y:S01]  /*0060*/  LDCU.64 UR4, c[0x0][0x358] ;  /* 0x00006b00ff0477ac */ /* 0x000e620008000a00 */
[----:B0-----:R-:W-:-:S06]  /*0070*/  IMAD.WIDE.U32 R2, R5, 0x4, R2 ;  /* 0x0000000405027825 */ /* 0x001fcc00078e0002 */
[----:B-1----:R-:W2:Y:S01]  /*0080*/  LDG.E R2, desc[UR4][R2.64] ;  /* 0x0000000402027981 */ /* 0x002ea2000c1e1900 */
[----:B------:R-:W0:Y:S01]  /*0090*/  LDC.64 R4, c[0x4][RZ] ;  /* 0x01000000ff047b82 */ /* 0x000e220000000a00 */
[----:B--2---:R-:W-:-:S05]  /*00a0*/  FADD R7, R2, R2 ;  /* 0x0000000202077221 */ /* 0x004fca0000000000 */
[----:B0-----:R-:W-:Y:S01]  /*00b0*/  REDG.E.ADD.F32.FTZ.RN.STRONG.GPU desc[UR4][R4.64], R7 ;  /* 0x00000007040079a6 */ /* 0x001fe2000c12f304 */
[----:B------:R-:W-:Y:S05]  /*00c0*/  EXIT ;  /* 0x000000000000794d */ /* 0x000fea0003800000 */
.L_x_0:
[----:B------:R-:W-:-:S00]  /*00d0*/  BRA `(.L_x_0) ;  /* 0xfffffffc00fc7947 */ /* 0x000fc0000383ffff */
[----:B------:R-:W-:-:S00]  /*00e0*/  NOP ;  /* 0x0000000000007918 */ /* 0x000fc00000000000 */
        /* <DEDUP_REMOVED lines=9> */
.L_x_1:


//--------------------- .nv.shared.reserved.0     --------------------------
	.section	.nv.shared.reserved.0,"aw",@nobits
	.weak		__nv_reservedSMEM_offset_0_alias
	.size		__nv_reservedSMEM_offset_0_alias, 0, 64
	.other		__nv_reservedSMEM_offset_0_alias,@"STO_CUDA_RESERVED_SHARED STV_DEFAULT"
__nv_reservedSMEM_offset_0_alias:
	.zero		0
	.zero		64


//--------------------- .nv.global                --------------------------
	.section	.nv.global,"aw",@nobits
	.align	4
.nv.global:
	.type		kernel_gpu_answer,@object
	.size		kernel_gpu_answer,(.L_0 - kernel_gpu_answer)
kernel_gpu_answer:
	.zero		4
.L_0:


//--------------------- .nv.constant0._Z10kernel_gpuPfiRf --------------------------
	.section	.nv.constant0._Z10kernel_gpuPfiRf,"a",@progbits
	.sectionflags	@""
	.align	4
.nv.constant0._Z10kernel_gpuPfiRf:
	.zero		920


//--------------------- SYMBOLS --------------------------

	.type		.nv.reservedSmem.offset0,@object
	.size		.nv.reservedSmem.offset0,0x4
